//
// Generated by NVIDIA NVVM Compiler
//
// Compiler Build ID: CL-36424714
// Cuda compilation tools, release 13.0, V13.0.88
// Based on NVVM 20.0.0
//

.version 9.0
.target sm_100
.address_size 64

	// .globl	_Z12scale_kernelfPKfPfi

.visible .entry _Z12scale_kernelfPKfPfi(
	.param .f32 _Z12scale_kernelfPKfPfi_param_0,
	.param .u64 .ptr .align 1 _Z12scale_kernelfPKfPfi_param_1,
	.param .u64 .ptr .align 1 _Z12scale_kernelfPKfPfi_param_2,
	.param .u32 _Z12scale_kernelfPKfPfi_param_3
)
{
	.reg .pred 	%p<2>;
	.reg .b32 	%r<6>;
	.reg .b32 	%f<4>;
	.reg .b64 	%rd<8>;

	ld.param.f32 	%f1, [_Z12scale_kernelfPKfPfi_param_0];
	ld.param.u64 	%rd1, [_Z12scale_kernelfPKfPfi_param_1];
	ld.param.u64 	%rd2, [_Z12scale_kernelfPKfPfi_param_2];
	ld.param.u32 	%r2, [_Z12scale_kernelfPKfPfi_param_3];
	mov.u32 	%r3, %ctaid.x;
	mov.u32 	%r4, %ntid.x;
	mov.u32 	%r5, %tid.x;
	mad.lo.s32 	%r1, %r3, %r4, %r5;
	setp.ge.s32 	%p1, %r1, %r2;
	@%p1 bra 	$L__BB0_2;
	cvta.to.global.u64 	%rd3, %rd1;
	cvta.to.global.u64 	%rd4, %rd2;
	mul.wide.s32 	%rd5, %r1, 4;
	add.s64 	%rd6, %rd3, %rd5;
	ld.global.f32 	%f2, [%rd6];
	mul.f32 	%f3, %f1, %f2;
	add.s64 	%rd7, %rd4, %rd5;
	st.global.f32 	[%rd7], %f3;
$L__BB0_2:
	ret;

}
	// .globl	_Z10add_kernelPKfS0_Pfi
.visible .entry _Z10add_kernelPKfS0_Pfi(
	.param .u64 .ptr .align 1 _Z10add_kernelPKfS0_Pfi_param_0,
	.param .u64 .ptr .align 1 _Z10add_kernelPKfS0_Pfi_param_1,
	.param .u64 .ptr .align 1 _Z10add_kernelPKfS0_Pfi_param_2,
	.param .u32 _Z10add_kernelPKfS0_Pfi_param_3
)
{
	.reg .pred 	%p<2>;
	.reg .b32 	%r<6>;
	.reg .b32 	%f<4>;
	.reg .b64 	%rd<11>;

	ld.param.u64 	%rd1, [_Z10add_kernelPKfS0_Pfi_param_0];
	ld.param.u64 	%rd2, [_Z10add_kernelPKfS0_Pfi_param_1];
	ld.param.u64 	%rd3, [_Z10add_kernelPKfS0_Pfi_param_2];
	ld.param.u32 	%r2, [_Z10add_kernelPKfS0_Pfi_param_3];
	mov.u32 	%r3, %ctaid.x;
	mov.u32 	%r4, %ntid.x;
	mov.u32 	%r5, %tid.x;
	mad.lo.s32 	%r1, %r3, %r4, %r5;
	setp.ge.s32 	%p1, %r1, %r2;
	@%p1 bra 	$L__BB1_2;
	cvta.to.global.u64 	%rd4, %rd1;
	cvta.to.global.u64 	%rd5, %rd2;
	cvta.to.global.u64 	%rd6, %rd3;
	mul.wide.s32 	%rd7, %r1, 4;
	add.s64 	%rd8, %rd4, %rd7;
	ld.global.f32 	%f1, [%rd8];
	add.s64 	%rd9, %rd5, %rd7;
	ld.global.f32 	%f2, [%rd9];
	add.f32 	%f3, %f1, %f2;
	add.s64 	%rd10, %rd6, %rd7;
	st.global.f32 	[%rd10], %f3;
$L__BB1_2:
	ret;

}
	// .globl	_Z11relu_kernelPKfPfi
.visible .entry _Z11relu_kernelPKfPfi(
	.param .u64 .ptr .align 1 _Z11relu_kernelPKfPfi_param_0,
	.param .u64 .ptr .align 1 _Z11relu_kernelPKfPfi_param_1,
	.param .u32 _Z11relu_kernelPKfPfi_param_2
)
{
	.reg .pred 	%p<2>;
	.reg .b32 	%r<6>;
	.reg .b32 	%f<3>;
	.reg .b64 	%rd<8>;

	ld.param.u64 	%rd1, [_Z11relu_kernelPKfPfi_param_0];
	ld.param.u64 	%rd2, [_Z11relu_kernelPKfPfi_param_1];
	ld.param.u32 	%r2, [_Z11relu_kernelPKfPfi_param_2];
	mov.u32 	%r3, %ctaid.x;
	mov.u32 	%r4, %ntid.x;
	mov.u32 	%r5, %tid.x;
	mad.lo.s32 	%r1, %r3, %r4, %r5;
	setp.ge.s32 	%p1, %r1, %r2;
	@%p1 bra 	$L__BB2_2;
	cvta.to.global.u64 	%rd3, %rd1;
	cvta.to.global.u64 	%rd4, %rd2;
	mul.wide.s32 	%rd5, %r1, 4;
	add.s64 	%rd6, %rd3, %rd5;
	ld.global.f32 	%f1, [%rd6];
	max.f32 	%f2, %f1, 0f00000000;
	add.s64 	%rd7, %rd4, %rd5;
	st.global.f32 	[%rd7], %f2;
$L__BB2_2:
	ret;

}
	// .globl	_Z21scaled_add_relu_fusedfPKfS0_Pfi
.visible .entry _Z21scaled_add_relu_fusedfPKfS0_Pfi(
	.param .f32 _Z21scaled_add_relu_fusedfPKfS0_Pfi_param_0,
	.param .u64 .ptr .align 1 _Z21scaled_add_relu_fusedfPKfS0_Pfi_param_1,
	.param .u64 .ptr .align 1 _Z21scaled_add_relu_fusedfPKfS0_Pfi_param_2,
	.param .u64 .ptr .align 1 _Z21scaled_add_relu_fusedfPKfS0_Pfi_param_3,
	.param .u32 _Z21scaled_add_relu_fusedfPKfS0_Pfi_param_4
)
{
	.reg .pred 	%p<2>;
	.reg .b32 	%r<6>;
	.reg .b32 	%f<6>;
	.reg .b64 	%rd<11>;

	ld.param.f32 	%f1, [_Z21scaled_add_relu_fusedfPKfS0_Pfi_param_0];
	ld.param.u64 	%rd1, [_Z21scaled_add_relu_fusedfPKfS0_Pfi_param_1];
	ld.param.u64 	%rd2, [_Z21scaled_add_relu_fusedfPKfS0_Pfi_param_2];
	ld.param.u64 	%rd3, [_Z21scaled_add_relu_fusedfPKfS0_Pfi_param_3];
	ld.param.u32 	%r2, [_Z21scaled_add_relu_fusedfPKfS0_Pfi_param_4];
	mov.u32 	%r3, %ctaid.x;
	mov.u32 	%r4, %ntid.x;
	mov.u32 	%r5, %tid.x;
	mad.lo.s32 	%r1, %r3, %r4, %r5;
	setp.ge.s32 	%p1, %r1, %r2;
	@%p1 bra 	$L__BB3_2;
	cvta.to.global.u64 	%rd4, %rd1;
	cvta.to.global.u64 	%rd5, %rd2;
	cvta.to.global.u64 	%rd6, %rd3;
	mul.wide.s32 	%rd7, %r1, 4;
	add.s64 	%rd8, %rd4, %rd7;
	ld.global.f32 	%f2, [%rd8];
	add.s64 	%rd9, %rd5, %rd7;
	ld.global.f32 	%f3, [%rd9];
	fma.rn.f32 	%f4, %f1, %f2, %f3;
	max.f32 	%f5, %f4, 0f00000000;
	add.s64 	%rd10, %rd6, %rd7;
	st.global.f32 	[%rd10], %f5;
$L__BB3_2:
	ret;

}


// ===== COMPILED SASS (sm_100) =====

	.target	sm_100

	.elftype	@"ET_EXEC"


//--------------------- .note.nv.tkinfo           --------------------------
	.section	.note.nv.tkinfo,"",@"SHT_NOTE"
	.sectionflags	@"SHF_NOTE_NV_TKINFO"
	.tkinfo
        /*0018*/ 	.word	0x00000002
        /*0030*/ 	.string	""
        /*0030*/ 	.string	"ptxas"
        /*0030*/ 	.string	"Cuda compilation tools, release 13.0, V13.0.88"
        /*0030*/ 	.string	"Build cuda_13.0.r13.0/compiler.36424714_0"
        /*0030*/ 	.string	"-arch sm_100 -m 64 "



//--------------------- .note.nv.cuinfo           --------------------------
	.section	.note.nv.cuinfo,"",@"SHT_NOTE"
	.sectionflags	@"SHF_NOTE_NV_CUINFO"
        /*0018*/ 	.short	0x0002
        /*001a*/ 	.short	0x0064
        /*001c*/ 	.short	0x0082
	.zero		2


//--------------------- .nv.info                  --------------------------
	.section	.nv.info,"",@"SHT_CUDA_INFO"
	.align	4


	//----- nvinfo : EIATTR_REGCOUNT
	.align		4
        /*0000*/ 	.byte	0x04, 0x2f
        /*0002*/ 	.short	(.L_1 - .L_0)
	.align		4
.L_0:
        /*0004*/ 	.word	index@(_Z12scale_kernelfPKfPfi)
        /*0008*/ 	.word	0x0000000a


	//----- nvinfo : EIATTR_FRAME_SIZE
	.align		4
.L_1:
        /*000c*/ 	.byte	0x04, 0x11
        /*000e*/ 	.short	(.L_3 - .L_2)
	.align		4
.L_2:
        /*0010*/ 	.word	index@(_Z12scale_kernelfPKfPfi)
        /*0014*/ 	.word	0x00000000


	//----- nvinfo : EIATTR_REGCOUNT
	.align		4
.L_3:
        /*0018*/ 	.byte	0x04, 0x2f
        /*001a*/ 	.short	(.L_5 - .L_4)
	.align		4
.L_4:
        /*001c*/ 	.word	index@(_Z10add_kernelPKfS0_Pfi)
        /*0020*/ 	.word	0x0000000c


	//----- nvinfo : EIATTR_FRAME_SIZE
	.align		4
.L_5:
        /*0024*/ 	.byte	0x04, 0x11
        /*0026*/ 	.short	(.L_7 - .L_6)
	.align		4
.L_6:
        /*0028*/ 	.word	index@(_Z10add_kernelPKfS0_Pfi)
        /*002c*/ 	.word	0x00000000


	//----- nvinfo : EIATTR_REGCOUNT
	.align		4
.L_7:
        /*0030*/ 	.byte	0x04, 0x2f
        /*0032*/ 	.short	(.L_9 - .L_8)
	.align		4
.L_8:
        /*0034*/ 	.word	index@(_Z11relu_kernelPKfPfi)
        /*0038*/ 	.word	0x0000000a


	//----- nvinfo : EIATTR_FRAME_SIZE
	.align		4
.L_9:
        /*003c*/ 	.byte	0x04, 0x11
        /*003e*/ 	.short	(.L_11 - .L_10)
	.align		4
.L_10:
        /*0040*/ 	.word	index@(_Z11relu_kernelPKfPfi)
        /*0044*/ 	.word	0x00000000


	//----- nvinfo : EIATTR_REGCOUNT
	.align		4
.L_11:
        /*0048*/ 	.byte	0x04, 0x2f
        /*004a*/ 	.short	(.L_13 - .L_12)
	.align		4
.L_12:
        /*004c*/ 	.word	index@(_Z21scaled_add_relu_fusedfPKfS0_Pfi)
        /*0050*/ 	.word	0x0000000c


	//----- nvinfo : EIATTR_FRAME_SIZE
	.align		4
.L_13:
        /*0054*/ 	.byte	0x04, 0x11
        /*0056*/ 	.short	(.L_15 - .L_14)
	.align		4
.L_14:
        /*0058*/ 	.word	index@(_Z21scaled_add_relu_fusedfPKfS0_Pfi)
        /*005c*/ 	.word	0x00000000


	//----- nvinfo : EIATTR_MIN_STACK_SIZE
	.align		4
.L_15:
        /*0060*/ 	.byte	0x04, 0x12
        /*0062*/ 	.short	(.L_17 - .L_16)
	.align		4
.L_16:
        /*0064*/ 	.word	index@(_Z21scaled_add_relu_fusedfPKfS0_Pfi)
        /*0068*/ 	.word	0x00000000


	//----- nvinfo : EIATTR_MIN_STACK_SIZE
	.align		4
.L_17:
        /*006c*/ 	.byte	0x04, 0x12
        /*006e*/ 	.short	(.L_19 - .L_18)
	.align		4
.L_18:
        /*0070*/ 	.word	index@(_Z11relu_kernelPKfPfi)
        /*0074*/ 	.word	0x00000000


	//----- nvinfo : EIATTR_MIN_STACK_SIZE
	.align		4
.L_19:
        /*0078*/ 	.byte	0x04, 0x12
        /*007a*/ 	.short	(.L_21 - .L_20)
	.align		4
.L_20:
        /*007c*/ 	.word	index@(_Z10add_kernelPKfS0_Pfi)
        /*0080*/ 	.word	0x00000000


	//----- nvinfo : EIATTR_MIN_STACK_SIZE
	.align		4
.L_21:
        /*0084*/ 	.byte	0x04, 0x12
        /*0086*/ 	.short	(.L_23 - .L_22)
	.align		4
.L_22:
        /*0088*/ 	.word	index@(_Z12scale_kernelfPKfPfi)
        /*008c*/ 	.word	0x00000000
.L_23:


//--------------------- .nv.compat                --------------------------
	.section	.nv.compat,"",@"SHT_CUDA_COMPAT_INFO"
	.align	4
        /*0000*/ 	.byte	0x02, 0x09, 0x00, 0x00, 0x02, 0x02, 0x01, 0x00, 0x02, 0x05, 0x05, 0x00, 0x03, 0x07, 0x01, 0x01
        /*0010*/ 	.byte	0x02, 0x03, 0x00, 0x00, 0x02, 0x06, 0x01, 0x00, 0x04, 0x0b, 0x08, 0x00, 0x09, 0x00, 0x00, 0x00
        /*0020*/ 	.byte	0x00, 0x00, 0x00, 0x00


//--------------------- .nv.info._Z21scaled_add_relu_fusedfPKfS0_Pfi --------------------------
	.section	.nv.info._Z21scaled_add_relu_fusedfPKfS0_Pfi,"",@"SHT_CUDA_INFO"
	.sectionflags	@""
	.align	4


	//----- nvinfo : EIATTR_CUDA_API_VERSION
	.align		4
        /*0000*/ 	.byte	0x04, 0x37
        /*0002*/ 	.short	(.L_25 - .L_24)
.L_24:
        /*0004*/ 	.word	0x00000082


	//----- nvinfo : EIATTR_KPARAM_INFO
	.align		4
.L_25:
        /*0008*/ 	.byte	0x04, 0x17
        /*000a*/ 	.short	(.L_27 - .L_26)
.L_26:
        /*000c*/ 	.word	0x00000000
        /*0010*/ 	.short	0x0004
        /*0012*/ 	.short	0x0020
        /*0014*/ 	.byte	0x00, 0xf0, 0x11, 0x00


	//----- nvinfo : EIATTR_KPARAM_INFO
	.align		4
.L_27:
        /*0018*/ 	.byte	0x04, 0x17
        /*001a*/ 	.short	(.L_29 - .L_28)
.L_28:
        /*001c*/ 	.word	0x00000000
        /*0020*/ 	.short	0x0003
        /*0022*/ 	.short	0x0018
        /*0024*/ 	.byte	0x00, 0xf5, 0x21, 0x00


	//----- nvinfo : EIATTR_KPARAM_INFO
	.align		4
.L_29:
        /*0028*/ 	.byte	0x04, 0x17
        /*002a*/ 	.short	(.L_31 - .L_30)
.L_30:
        /*002c*/ 	.word	0x00000000
        /*0030*/ 	.short	0x0002
        /*0032*/ 	.short	0x0010
        /*0034*/ 	.byte	0x00, 0xf5, 0x21, 0x00


	//----- nvinfo : EIATTR_KPARAM_INFO
	.align		4
.L_31:
        /*0038*/ 	.byte	0x04, 0x17
        /*003a*/ 	.short	(.L_33 - .L_32)
.L_32:
        /*003c*/ 	.word	0x00000000
        /*0040*/ 	.short	0x0001
        /*0042*/ 	.short	0x0008
        /*0044*/ 	.byte	0x00, 0xf5, 0x21, 0x00


	//----- nvinfo : EIATTR_KPARAM_INFO
	.align		4
.L_33:
        /*0048*/ 	.byte	0x04, 0x17
        /*004a*/ 	.short	(.L_35 - .L_34)
.L_34:
        /*004c*/ 	.word	0x00000000
        /*0050*/ 	.short	0x0000
        /*0052*/ 	.short	0x0000
        /*0054*/ 	.byte	0x00, 0xf0, 0x11, 0x00


	//----- nvinfo : EIATTR_SPARSE_MMA_MASK
	.align		4
.L_35:
        /*0058*/ 	.byte	0x03, 0x50
        /*005a*/ 	.short	0x0000


	//----- nvinfo : EIATTR_MAXREG_COUNT
	.align		4
        /*005c*/ 	.byte	0x03, 0x1b
        /*005e*/ 	.short	0x00ff


	//----- nvinfo : EIATTR_MERCURY_ISA_VERSION
	.align		4
        /*0060*/ 	.byte	0x03, 0x5f
        /*0062*/ 	.short	0x0101


	//----- nvinfo : EIATTR_VRC_CTA_INIT_COUNT
	.align		4
        /*0064*/ 	.byte	0x02, 0x4a
	.zero		1
	.zero		1


	//----- nvinfo : EIATTR_EXIT_INSTR_OFFSETS
	.align		4
        /*0068*/ 	.byte	0x04, 0x1c
        /*006a*/ 	.short	(.L_37 - .L_36)


	//   ....[0]....
.L_36:
        /*006c*/ 	.word	0x00000070


	//   ....[1]....
        /*0070*/ 	.word	0x00000150


	//----- nvinfo : EIATTR_CBANK_PARAM_SIZE
	.align		4
.L_37:
        /*0074*/ 	.byte	0x03, 0x19
        /*0076*/ 	.short	0x0024


	//----- nvinfo : EIATTR_PARAM_CBANK
	.align		4
        /*0078*/ 	.byte	0x04, 0x0a
        /*007a*/ 	.short	(.L_39 - .L_38)
	.align		4
.L_38:
        /*007c*/ 	.word	index@(.nv.constant0._Z21scaled_add_relu_fusedfPKfS0_Pfi)
        /*0080*/ 	.short	0x0380
        /*0082*/ 	.short	0x0024


	//----- nvinfo : EIATTR_SW_WAR
	.align		4
.L_39:
        /*0084*/ 	.byte	0x04, 0x36
        /*0086*/ 	.short	(.L_41 - .L_40)
.L_40:
        /*0088*/ 	.word	0x00000008
.L_41:


//--------------------- .nv.info._Z11relu_kernelPKfPfi --------------------------
	.section	.nv.info._Z11relu_kernelPKfPfi,"",@"SHT_CUDA_INFO"
	.sectionflags	@""
	.align	4


	//----- nvinfo : EIATTR_CUDA_API_VERSION
	.align		4
        /*0000*/ 	.byte	0x04, 0x37
        /*0002*/ 	.short	(.L_43 - .L_42)
.L_42:
        /*0004*/ 	.word	0x00000082


	//----- nvinfo : EIATTR_KPARAM_INFO
	.align		4
.L_43:
        /*0008*/ 	.byte	0x04, 0x17
        /*000a*/ 	.short	(.L_45 - .L_44)
.L_44:
        /*000c*/ 	.word	0x00000000
        /*0010*/ 	.short	0x0002
        /*0012*/ 	.short	0x0010
        /*0014*/ 	.byte	0x00, 0xf0, 0x11, 0x00


	//----- nvinfo : EIATTR_KPARAM_INFO
	.align		4
.L_45:
        /*0018*/ 	.byte	0x04, 0x17
        /*001a*/ 	.short	(.L_47 - .L_46)
.L_46:
        /*001c*/ 	.word	0x00000000
        /*0020*/ 	.short	0x0001
        /*0022*/ 	.short	0x0008
        /*0024*/ 	.byte	0x00, 0xf5, 0x21, 0x00


	//----- nvinfo : EIATTR_KPARAM_INFO
	.align		4
.L_47:
        /*0028*/ 	.byte	0x04, 0x17
        /*002a*/ 	.short	(.L_49 - .L_48)
.L_48:
        /*002c*/ 	.word	0x00000000
        /*0030*/ 	.short	0x0000
        /*0032*/ 	.short	0x0000
        /*0034*/ 	.byte	0x00, 0xf5, 0x21, 0x00


	//----- nvinfo : EIATTR_SPARSE_MMA_MASK
	.align		4
.L_49:
        /*0038*/ 	.byte	0x03, 0x50
        /*003a*/ 	.short	0x0000


	//----- nvinfo : EIATTR_MAXREG_COUNT
	.align		4
        /*003c*/ 	.byte	0x03, 0x1b
        /*003e*/ 	.short	0x00ff


	//----- nvinfo : EIATTR_MERCURY_ISA_VERSION
	.align		4
        /*0040*/ 	.byte	0x03, 0x5f
        /*0042*/ 	.short	0x0101


	//----- nvinfo : EIATTR_VRC_CTA_INIT_COUNT
	.align		4
        /*0044*/ 	.byte	0x02, 0x4a
	.zero		1
	.zero		1


	//----- nvinfo : EIATTR_EXIT_INSTR_OFFSETS
	.align		4
        /*0048*/ 	.byte	0x04, 0x1c
        /*004a*/ 	.short	(.L_51 - .L_50)


	//   ....[0]....
.L_50:
        /*004c*/ 	.word	0x00000070


	//   ....[1]....
        /*0050*/ 	.word	0x00000100


	//----- nvinfo : EIATTR_CBANK_PARAM_SIZE
	.align		4
.L_51:
        /*0054*/ 	.byte	0x03, 0x19
        /*0056*/ 	.short	0x0014


	//----- nvinfo : EIATTR_PARAM_CBANK
	.align		4
        /*0058*/ 	.byte	0x04, 0x0a
        /*005a*/ 	.short	(.L_53 - .L_52)
	.align		4
.L_52:
        /*005c*/ 	.word	index@(.nv.constant0._Z11relu_kernelPKfPfi)
        /*0060*/ 	.short	0x0380
        /*0062*/ 	.short	0x0014


	//----- nvinfo : EIATTR_SW_WAR
	.align		4
.L_53:
        /*0064*/ 	.byte	0x04, 0x36
        /*0066*/ 	.short	(.L_55 - .L_54)
.L_54:
        /*0068*/ 	.word	0x00000008
.L_55:


//--------------------- .nv.info._Z10add_kernelPKfS0_Pfi --------------------------
	.section	.nv.info._Z10add_kernelPKfS0_Pfi,"",@"SHT_CUDA_INFO"
	.sectionflags	@""
	.align	4


	//----- nvinfo : EIATTR_CUDA_API_VERSION
	.align		4
        /*0000*/ 	.byte	0x04, 0x37
        /*0002*/ 	.short	(.L_57 - .L_56)
.L_56:
        /*0004*/ 	.word	0x00000082


	//----- nvinfo : EIATTR_KPARAM_INFO
	.align		4
.L_57:
        /*0008*/ 	.byte	0x04, 0x17
        /*000a*/ 	.short	(.L_59 - .L_58)
.L_58:
        /*000c*/ 	.word	0x00000000
        /*0010*/ 	.short	0x0003
        /*0012*/ 	.short	0x0018
        /*0014*/ 	.byte	0x00, 0xf0, 0x11, 0x00


	//----- nvinfo : EIATTR_KPARAM_INFO
	.align		4
.L_59:
        /*0018*/ 	.byte	0x04, 0x17
        /*001a*/ 	.short	(.L_61 - .L_60)
.L_60:
        /*001c*/ 	.word	0x00000000
        /*0020*/ 	.short	0x0002
        /*0022*/ 	.short	0x0010
        /*0024*/ 	.byte	0x00, 0xf5, 0x21, 0x00


	//----- nvinfo : EIATTR_KPARAM_INFO
	.align		4
.L_61:
        /*0028*/ 	.byte	0x04, 0x17
        /*002a*/ 	.short	(.L_63 - .L_62)
.L_62:
        /*002c*/ 	.word	0x00000000
        /*0030*/ 	.short	0x0001
        /*0032*/ 	.short	0x0008
        /*0034*/ 	.byte	0x00, 0xf5, 0x21, 0x00


	//----- nvinfo : EIATTR_KPARAM_INFO
	.align		4
.L_63:
        /*0038*/ 	.byte	0x04, 0x17
        /*003a*/ 	.short	(.L_65 - .L_64)
.L_64:
        /*003c*/ 	.word	0x00000000
        /*0040*/ 	.short	0x0000
        /*0042*/ 	.short	0x0000
        /*0044*/ 	.byte	0x00, 0xf5, 0x21, 0x00


	//----- nvinfo : EIATTR_SPARSE_MMA_MASK
	.align		4
.L_65:
        /*0048*/ 	.byte	0x03, 0x50
        /*004a*/ 	.short	0x0000


	//----- nvinfo : EIATTR_MAXREG_COUNT
	.align		4
        /*004c*/ 	.byte	0x03, 0x1b
        /*004e*/ 	.short	0x00ff


	//----- nvinfo : EIATTR_MERCURY_ISA_VERSION
	.align		4
        /*0050*/ 	.byte	0x03, 0x5f
        /*0052*/ 	.short	0x0101


	//----- nvinfo : EIATTR_VRC_CTA_INIT_COUNT
	.align		4
        /*0054*/ 	.byte	0x02, 0x4a
	.zero		1
	.zero		1


	//----- nvinfo : EIATTR_EXIT_INSTR_OFFSETS
	.align		4
        /*0058*/ 	.byte	0x04, 0x1c
        /*005a*/ 	.short	(.L_67 - .L_66)


	//   ....[0]....
.L_66:
        /*005c*/ 	.word	0x00000070


	//   ....[1]....
        /*0060*/ 	.word	0x00000130


	//----- nvinfo : EIATTR_CBANK_PARAM_SIZE
	.align		4
.L_67:
        /*0064*/ 	.byte	0x03, 0x19
        /*0066*/ 	.short	0x001c


	//----- nvinfo : EIATTR_PARAM_CBANK
	.align		4
        /*0068*/ 	.byte	0x04, 0x0a
        /*006a*/ 	.short	(.L_69 - .L_68)
	.align		4
.L_68:
        /*006c*/ 	.word	index@(.nv.constant0._Z10add_kernelPKfS0_Pfi)
        /*0070*/ 	.short	0x0380
        /*0072*/ 	.short	0x001c


	//----- nvinfo : EIATTR_SW_WAR
	.align		4
.L_69:
        /*0074*/ 	.byte	0x04, 0x36
        /*0076*/ 	.short	(.L_71 - .L_70)
.L_70:
        /*0078*/ 	.word	0x00000008
.L_71:


//--------------------- .nv.info._Z12scale_kernelfPKfPfi --------------------------
	.section	.nv.info._Z12scale_kernelfPKfPfi,"",@"SHT_CUDA_INFO"
	.sectionflags	@""
	.align	4


	//----- nvinfo : EIATTR_CUDA_API_VERSION
	.align		4
        /*0000*/ 	.byte	0x04, 0x37
        /*0002*/ 	.short	(.L_73 - .L_72)
.L_72:
        /*0004*/ 	.word	0x00000082


	//----- nvinfo : EIATTR_KPARAM_INFO
	.align		4
.L_73:
        /*0008*/ 	.byte	0x04, 0x17
        /*000a*/ 	.short	(.L_75 - .L_74)
.L_74:
        /*000c*/ 	.word	0x00000000
        /*0010*/ 	.short	0x0003
        /*0012*/ 	.short	0x0018
        /*0014*/ 	.byte	0x00, 0xf0, 0x11, 0x00


	//----- nvinfo : EIATTR_KPARAM_INFO
	.align		4
.L_75:
        /*0018*/ 	.byte	0x04, 0x17
        /*001a*/ 	.short	(.L_77 - .L_76)
.L_76:
        /*001c*/ 	.word	0x00000000
        /*0020*/ 	.short	0x0002
        /*0022*/ 	.short	0x0010
        /*0024*/ 	.byte	0x00, 0xf5, 0x21, 0x00


	//----- nvinfo : EIATTR_KPARAM_INFO
	.align		4
.L_77:
        /*0028*/ 	.byte	0x04, 0x17
        /*002a*/ 	.short	(.L_79 - .L_78)
.L_78:
        /*002c*/ 	.word	0x00000000
        /*0030*/ 	.short	0x0001
        /*0032*/ 	.short	0x0008
        /*0034*/ 	.byte	0x00, 0xf5, 0x21, 0x00


	//----- nvinfo : EIATTR_KPARAM_INFO
	.align		4
.L_79:
        /*0038*/ 	.byte	0x04, 0x17
        /*003a*/ 	.short	(.L_81 - .L_80)
.L_80:
        /*003c*/ 	.word	0x00000000
        /*0040*/ 	.short	0x0000
        /*0042*/ 	.short	0x0000
        /*0044*/ 	.byte	0x00, 0xf0, 0x11, 0x00


	//----- nvinfo : EIATTR_SPARSE_MMA_MASK
	.align		4
.L_81:
        /*0048*/ 	.byte	0x03, 0x50
        /*004a*/ 	.short	0x0000


	//----- nvinfo : EIATTR_MAXREG_COUNT
	.align		4
        /*004c*/ 	.byte	0x03, 0x1b
        /*004e*/ 	.short	0x00ff


	//----- nvinfo : EIATTR_MERCURY_ISA_VERSION
	.align		4
        /*0050*/ 	.byte	0x03, 0x5f
        /*0052*/ 	.short	0x0101


	//----- nvinfo : EIATTR_VRC_CTA_INIT_COUNT
	.align		4
        /*0054*/ 	.byte	0x02, 0x4a
	.zero		1
	.zero		1


	//----- nvinfo : EIATTR_EXIT_INSTR_OFFSETS
	.align		4
        /*0058*/ 	.byte	0x04, 0x1c
        /*005a*/ 	.short	(.L_83 - .L_82)


	//   ....[0]....
.L_82:
        /*005c*/ 	.word	0x00000070


	//   ....[1]....
        /*0060*/ 	.word	0x00000110


	//----- nvinfo : EIATTR_CBANK_PARAM_SIZE
	.align		4
.L_83:
        /*0064*/ 	.byte	0x03, 0x19
        /*0066*/ 	.short	0x001c


	//----- nvinfo : EIATTR_PARAM_CBANK
	.align		4
        /*0068*/ 	.byte	0x04, 0x0a
        /*006a*/ 	.short	(.L_85 - .L_84)
	.align		4
.L_84:
        /*006c*/ 	.word	index@(.nv.constant0._Z12scale_kernelfPKfPfi)
        /*0070*/ 	.short	0x0380
        /*0072*/ 	.short	0x001c


	//----- nvinfo : EIATTR_SW_WAR
	.align		4
.L_85:
        /*0074*/ 	.byte	0x04, 0x36
        /*0076*/ 	.short	(.L_87 - .L_86)
.L_86:
        /*0078*/ 	.word	0x00000008
.L_87:


//--------------------- .nv.callgraph             --------------------------
	.section	.nv.callgraph,"",@"SHT_CUDA_CALLGRAPH"
	.align	4
	.sectionentsize	8
	.align		4
        /*0000*/ 	.word	0x00000000
	.align		4
        /*0004*/ 	.word	0xffffffff
	.align		4
        /*0008*/ 	.word	0x00000000
	.align		4
        /*000c*/ 	.word	0xfffffffe
	.align		4
        /*0010*/ 	.word	0x00000000
	.align		4
        /*0014*/ 	.word	0xfffffffd
	.align		4
        /*0018*/ 	.word	0x00000000
	.align		4
        /*001c*/ 	.word	0xfffffffc


//--------------------- .text._Z21scaled_add_relu_fusedfPKfS0_Pfi --------------------------
	.section	.text._Z21scaled_add_relu_fusedfPKfS0_Pfi,"ax",@progbits
	.align	128
        .global         _Z21scaled_add_relu_fusedfPKfS0_Pfi
        .type           _Z21scaled_add_relu_fusedfPKfS0_Pfi,@function
        .size           _Z21scaled_add_relu_fusedfPKfS0_Pfi,(.L_x_4 - _Z21scaled_add_relu_fusedfPKfS0_Pfi)
        .other          _Z21scaled_add_relu_fusedfPKfS0_Pfi,@"STO_CUDA_ENTRY STV_DEFAULT"
_Z21scaled_add_relu_fusedfPKfS0_Pfi:
.text._Z21scaled_add_relu_fusedfPKfS0_Pfi:
[----:B------:R-:W-:Y:S01]  /*0000*/  LDC R1, c[0x0][0x37c] ;  /* 0x0000df00ff017b82 */ /* 0x000fe20000000800 */
[----:B------:R-:W0:Y:S07]  /*0010*/  S2R R0, SR_TID.X ;  /* 0x0000000000007919 */ /* 0x000e2e0000002100 */
[----:B------:R-:W0:Y:S01]  /*0020*/  S2UR UR4, SR_CTAID.X ;  /* 0x00000000000479c3 */ /* 0x000e220000002500 */
[----:B------:R-:W1:Y:S07]  /*0030*/  LDCU UR5, c[0x0][0x3a0] ;  /* 0x00007400ff0577ac */ /* 0x000e6e0008000800 */
[----:B------:R-:W0:Y:S02]  /*0040*/  LDC R9, c[0x0][0x360] ;  /* 0x0000d800ff097b82 */ /* 0x000e240000000800 */
[----:B0-----:R-:W-:-:S05]  /*0050*/  IMAD R9, R9, UR4, R0 ;  /* 0x0000000409097c24 */ /* 0x001fca000f8e0200 */
[----:B-1----:R-:W-:-:S13]  /*0060*/  ISETP.GE.AND P0, PT, R9, UR5, PT ;  /* 0x0000000509007c0c */ /* 0x002fda000bf06270 */
[----:B------:R-:W-:Y:S05]  /*0070*/  @P0 EXIT ;  /* 0x000000000000094d */ /* 0x000fea0003800000 */
[----:B------:R-:W0:Y:S01]  /*0080*/  LDC.64 R2, c[0x0][0x388] ;  /* 0x0000e200ff027b82 */ /* 0x000e220000000a00 */
[----:B------:R-:W1:Y:S01]  /*0090*/  LDCU.64 UR4, c[0x0][0x358] ;  /* 0x00006b00ff0477ac */ /* 0x000e620008000a00 */
[----:B------:R-:W2:Y:S06]  /*00a0*/  LDCU UR6, c[0x0][0x380] ;  /* 0x00007000ff0677ac */ /* 0x000eac0008000800 */
[----:B------:R-:W3:Y:S08]  /*00b0*/  LDC.64 R4, c[0x0][0x390] ;  /* 0x0000e400ff047b82 */ /* 0x000ef00000000a00 */
[----:B------:R-:W4:Y:S01]  /*00c0*/  LDC.64 R6, c[0x0][0x398] ;  /* 0x0000e600ff067b82 */ /* 0x000f220000000a00 */
[----:B0-----:R-:W-:-:S06]  /*00d0*/  IMAD.WIDE R2, R9, 0x4, R2 ;  /* 0x0000000409027825 */ /* 0x001fcc00078e0202 */
[----:B-1----:R-:W2:Y:S01]  /*00e0*/  LDG.E R2, desc[UR4][R2.64] ;  /* 0x0000000402027981 */ /* 0x002ea2000c1e1900 */
[----:B---3--:R-:W-:-:S06]  /*00f0*/  IMAD.WIDE R4, R9, 0x4, R4 ;  /* 0x0000000409047825 */ /* 0x008fcc00078e0204 */
[----:B------:R-:W2:Y:S01]  /*0100*/  LDG.E R5, desc[UR4][R4.64] ;  /* 0x0000000404057981 */ /* 0x000ea2000c1e1900 */
[----:B----4-:R-:W-:-:S04]  /*0110*/  IMAD.WIDE R6, R9, 0x4, R6 ;  /* 0x0000000409067825 */ /* 0x010fc800078e0206 */
[----:B--2---:R-:W-:-:S05]  /*0120*/  FFMA R0, R2, UR6, R5 ;  /* 0x0000000602007c23 */ /* 0x004fca0008000005 */
[----:B------:R-:W-:-:S05]  /*0130*/  FMNMX R9, RZ, R0, !PT ;  /* 0x00000000ff097209 */ /* 0x000fca0007800000 */
[----:B------:R-:W-:Y:S01]  /*0140*/  STG.E desc[UR4][R6.64], R9 ;  /* 0x0000000906007986 */ /* 0x000fe2000c101904 */
[----:B------:R-:W-:Y:S05]  /*0150*/  EXIT ;  /* 0x000000000000794d */ /* 0x000fea0003800000 */
.L_x_0:
[----:B------:R-:W-:-:S00]  /*0160*/  BRA `(.L_x_0) ;  /* 0xfffffffc00fc7947 */ /* 0x000fc0000383ffff */
[----:B------:R-:W-:-:S00]  /*0170*/  NOP ;  /* 0x0000000000007918 */ /* 0x000fc00000000000 */
        /* <DEDUP_REMOVED lines=8> */
.L_x_4:


//--------------------- .text._Z11relu_kernelPKfPfi --------------------------
	.section	.text._Z11relu_kernelPKfPfi,"ax",@progbits
	.align	128
        .global         _Z11relu_kernelPKfPfi
        .type           _Z11relu_kernelPKfPfi,@function
        .size           _Z11relu_kernelPKfPfi,(.L_x_5 - _Z11relu_kernelPKfPfi)
        .other          _Z11relu_kernelPKfPfi,@"STO_CUDA_ENTRY STV_DEFAULT"
_Z11relu_kernelPKfPfi:
.text._Z11relu_kernelPKfPfi:
        /* <DEDUP_REMOVED lines=9> */
[----:B------:R-:W1:Y:S07]  /*0090*/  LDCU.64 UR4, c[0x0][0x358] ;  /* 0x00006b00ff0477ac */ /* 0x000e6e0008000a00 */
[----:B------:R-:W2:Y:S01]  /*00a0*/  LDC.64 R4, c[0x0][0x388] ;  /* 0x0000e200ff047b82 */ /* 0x000ea20000000a00 */
[----:B0-----:R-:W-:-:S06]  /*00b0*/  IMAD.WIDE R2, R7, 0x4, R2 ;  /* 0x0000000407027825 */ /* 0x001fcc00078e0202 */
[----:B-1----:R-:W3:Y:S01]  /*00c0*/  LDG.E R2, desc[UR4][R2.64] ;  /* 0x0000000402027981 */ /* 0x002ee2000c1e1900 */
[----:B--2---:R-:W-:Y:S01]  /*00d0*/  IMAD.WIDE R4, R7, 0x4, R4 ;  /* 0x0000000407047825 */ /* 0x004fe200078e0204 */
[----:B---3--:R-:W-:-:S05]  /*00e0*/  FMNMX R7, RZ, R2, !PT ;  /* 0x00000002ff077209 */ /* 0x008fca0007800000 */
[----:B------:R-:W-:Y:S01]  /*00f0*/  STG.E desc[UR4][R4.64], R7 ;  /* 0x0000000704007986 */ /* 0x000fe2000c101904 */
[----:B------:R-:W-:Y:S05]  /*0100*/  EXIT ;  /* 0x000000000000794d */ /* 0x000fea0003800000 */
.L_x_1:
        /* <DEDUP_REMOVED lines=15> */
.L_x_5:


//--------------------- .text._Z10add_kernelPKfS0_Pfi --------------------------
	.section	.text._Z10add_kernelPKfS0_Pfi,"ax",@progbits
	.align	128
        .global         _Z10add_kernelPKfS0_Pfi
        .type           _Z10add_kernelPKfS0_Pfi,@function
        .size           _Z10add_kernelPKfS0_Pfi,(.L_x_6 - _Z10add_kernelPKfS0_Pfi)
        .other          _Z10add_kernelPKfS0_Pfi,@"STO_CUDA_ENTRY STV_DEFAULT"
_Z10add_kernelPKfS0_Pfi:
.text._Z10add_kernelPKfS0_Pfi:
        /* <DEDUP_REMOVED lines=10> */
[----:B------:R-:W2:Y:S08]  /*00a0*/  LDC.64 R4, c[0x0][0x388] ;  /* 0x0000e200ff047b82 */ /* 0x000eb00000000a00 */
[----:B------:R-:W3:Y:S01]  /*00b0*/  LDC.64 R6, c[0x0][0x390] ;  /* 0x0000e400ff067b82 */ /* 0x000ee20000000a00 */
[----:B0-----:R-:W-:-:S06]  /*00c0*/  IMAD.WIDE R2, R9, 0x4, R2 ;  /* 0x0000000409027825 */ /* 0x001fcc00078e0202 */
[----:B-1----:R-:W4:Y:S01]  /*00d0*/  LDG.E R2, desc[UR4][R2.64] ;  /* 0x0000000402027981 */ /* 0x002f22000c1e1900 */
[----:B--2---:R-:W-:-:S06]  /*00e0*/  IMAD.WIDE R4, R9, 0x4, R4 ;  /* 0x0000000409047825 */ /* 0x004fcc00078e0204 */
[----:B------:R-:W4:Y:S01]  /*00f0*/  LDG.E R5, desc[UR4][R4.64] ;  /* 0x0000000404057981 */ /* 0x000f22000c1e1900 */
[----:B---3--:R-:W-:-:S04]  /*0100*/  IMAD.WIDE R6, R9, 0x4, R6 ;  /* 0x0000000409067825 */ /* 0x008fc800078e0206 */
[----:B----4-:R-:W-:-:S05]  /*0110*/  FADD R9, R2, R5 ;  /* 0x0000000502097221 */ /* 0x010fca0000000000 */
[----:B------:R-:W-:Y:S01]  /*0120*/  STG.E desc[UR4][R6.64], R9 ;  /* 0x0000000906007986 */ /* 0x000fe2000c101904 */
[----:B------:R-:W-:Y:S05]  /*0130*/  EXIT ;  /* 0x000000000000794d */ /* 0x000fea0003800000 */
.L_x_2:
        /* <DEDUP_REMOVED lines=12> */
.L_x_6:


//--------------------- .text._Z12scale_kernelfPKfPfi --------------------------
	.section	.text._Z12scale_kernelfPKfPfi,"ax",@progbits
	.align	128
        .global         _Z12scale_kernelfPKfPfi
        .type           _Z12scale_kernelfPKfPfi,@function
        .size           _Z12scale_kernelfPKfPfi,(.L_x_7 - _Z12scale_kernelfPKfPfi)
        .other          _Z12scale_kernelfPKfPfi,@"STO_CUDA_ENTRY STV_DEFAULT"
_Z12scale_kernelfPKfPfi:
.text._Z12scale_kernelfPKfPfi:
        /* <DEDUP_REMOVED lines=11> */
[----:B------:R-:W3:Y:S01]  /*00b0*/  LDC.64 R4, c[0x0][0x390] ;  /* 0x0000e400ff047b82 */ /* 0x000ee20000000a00 */
[----:B0-----:R-:W-:-:S06]  /*00c0*/  IMAD.WIDE R2, R7, 0x4, R2 ;  /* 0x0000000407027825 */ /* 0x001fcc00078e0202 */
[----:B-1----:R-:W2:Y:S01]  /*00d0*/  LDG.E R2, desc[UR4][R2.64] ;  /* 0x0000000402027981 */ /* 0x002ea2000c1e1900 */
[----:B---3--:R-:W-:-:S04]  /*00e0*/  IMAD.WIDE R4, R7, 0x4, R4 ;  /* 0x0000000407047825 */ /* 0x008fc800078e0204 */
[----:B--2---:R-:W-:-:S05]  /*00f0*/  FMUL R7, R2, UR6 ;  /* 0x0000000602077c20 */ /* 0x004fca0008400000 */
[----:B------:R-:W-:Y:S01]  /*0100*/  STG.E desc[UR4][R4.64], R7 ;  /* 0x0000000704007986 */ /* 0x000fe2000c101904 */
[----:B------:R-:W-:Y:S05]  /*0110*/  EXIT ;  /* 0x000000000000794d */ /* 0x000fea0003800000 */
.L_x_3:
        /* <DEDUP_REMOVED lines=14> */
.L_x_7:


//--------------------- .nv.shared.reserved.0     --------------------------
	.section	.nv.shared.reserved.0,"aw",@nobits
	.weak		__nv_reservedSMEM_offset_0_alias
	.size		__nv_reservedSMEM_offset_0_alias, 0, 64
	.other		__nv_reservedSMEM_offset_0_alias,@"STO_CUDA_RESERVED_SHARED STV_DEFAULT"
__nv_reservedSMEM_offset_0_alias:
	.zero		0
	.zero		64


//--------------------- .nv.constant0._Z21scaled_add_relu_fusedfPKfS0_Pfi --------------------------
	.section	.nv.constant0._Z21scaled_add_relu_fusedfPKfS0_Pfi,"a",@progbits
	.sectionflags	@""
	.align	4
.nv.constant0._Z21scaled_add_relu_fusedfPKfS0_Pfi:
	.zero		932


//--------------------- .nv.constant0._Z11relu_kernelPKfPfi --------------------------
	.section	.nv.constant0._Z11relu_kernelPKfPfi,"a",@progbits
	.sectionflags	@""
	.align	4
.nv.constant0._Z11relu_kernelPKfPfi:
	.zero		916


//--------------------- .nv.constant0._Z10add_kernelPKfS0_Pfi --------------------------
	.section	.nv.constant0._Z10add_kernelPKfS0_Pfi,"a",@progbits
	.sectionflags	@""
	.align	4
.nv.constant0._Z10add_kernelPKfS0_Pfi:
	.zero		924


//--------------------- .nv.constant0._Z12scale_kernelfPKfPfi --------------------------
	.section	.nv.constant0._Z12scale_kernelfPKfPfi,"a",@progbits
	.sectionflags	@""
	.align	4
.nv.constant0._Z12scale_kernelfPKfPfi:
	.zero		924


//--------------------- SYMBOLS --------------------------

	.type		.nv.reservedSmem.offset0,@object
	.size		.nv.reservedSmem.offset0,0x4
